	.headerflags	@"EF_CUDA_TEXMODE_UNIFIED EF_CUDA_64BIT_ADDRESS EF_CUDA_ACCELERATORS EF_CUDA_SM90 EF_CUDA_VIRTUAL_SM(EF_CUDA_SM90)"
	.elftype	@"ET_EXEC"


//--------------------- .nv.info                  --------------------------
	.section	.nv.info,"",@"SHT_CUDA_INFO"
	.align	4


	//----- nvinfo : EIATTR_REGCOUNT
	.align		4
        /*0000*/ 	.byte	0x04, 0x2f
        /*0002*/ 	.short	(.L_3 - .L_2)
	.align		4
.L_2:
        /*0004*/ 	.word	index@(triton_poi_fused__native_batch_norm_legit_no_training_8)
        /*0008*/ 	.word	0x00000016


	//----- nvinfo : EIATTR_MIN_STACK_SIZE
	.align		4
.L_3:
        /*000c*/ 	.byte	0x04, 0x12
        /*000e*/ 	.short	(.L_5 - .L_4)
	.align		4
.L_4:
        /*0010*/ 	.word	index@(triton_poi_fused__native_batch_norm_legit_no_training_8)
        /*0014*/ 	.word	0x00000000


	//----- nvinfo : EIATTR_FRAME_SIZE
	.align		4
.L_5:
        /*0018*/ 	.byte	0x04, 0x11
        /*001a*/ 	.short	(.L_7 - .L_6)
	.align		4
.L_6:
        /*001c*/ 	.word	index@(triton_poi_fused__native_batch_norm_legit_no_training_8)
        /*0020*/ 	.word	0x00000000


	//----- nvinfo : EIATTR_MIN_STACK_SIZE
	.align		4
.L_7:
        /*0024*/ 	.byte	0x04, 0x12
        /*0026*/ 	.short	(.L_9 - .L_8)
	.align		4
.L_8:
        /*0028*/ 	.word	index@(triton_poi_fused__native_batch_norm_legit_no_training_8)
        /*002c*/ 	.word	0x00000000
.L_9:


//--------------------- .nv.info.triton_poi_fused__native_batch_norm_legit_no_training_8 --------------------------
	.section	.nv.info.triton_poi_fused__native_batch_norm_legit_no_training_8,"",@"SHT_CUDA_INFO"
	.sectionflags	@""
	.align	4


	//----- nvinfo : EIATTR_CUDA_API_VERSION
	.align		4
        /*0000*/ 	.byte	0x04, 0x37
        /*0002*/ 	.short	(.L_11 - .L_10)
.L_10:
        /*0004*/ 	.word	0x0000007c


	//----- nvinfo : EIATTR_KPARAM_INFO
	.align		4
.L_11:
        /*0008*/ 	.byte	0x04, 0x17
        /*000a*/ 	.short	(.L_13 - .L_12)
.L_12:
        /*000c*/ 	.word	0x00000000
        /*0010*/ 	.short	0x0006
        /*0012*/ 	.short	0x0030
        /*0014*/ 	.byte	0x00, 0xf0, 0x11, 0x00


	//----- nvinfo : EIATTR_KPARAM_INFO
	.align		4
.L_13:
        /*0018*/ 	.byte	0x04, 0x17
        /*001a*/ 	.short	(.L_15 - .L_14)
.L_14:
        /*001c*/ 	.word	0x00000000
        /*0020*/ 	.short	0x0005
        /*0022*/ 	.short	0x0028
        /*0024*/ 	.byte	0x00, 0xf4, 0x21, 0x00


	//----- nvinfo : EIATTR_KPARAM_INFO
	.align		4
.L_15:
        /*0028*/ 	.byte	0x04, 0x17
        /*002a*/ 	.short	(.L_17 - .L_16)
.L_16:
        /*002c*/ 	.word	0x00000000
        /*0030*/ 	.short	0x0004
        /*0032*/ 	.short	0x0020
        /*0034*/ 	.byte	0x00, 0xf4, 0x21, 0x00


	//----- nvinfo : EIATTR_KPARAM_INFO
	.align		4
.L_17:
        /*0038*/ 	.byte	0x04, 0x17
        /*003a*/ 	.short	(.L_19 - .L_18)
.L_18:
        /*003c*/ 	.word	0x00000000
        /*0040*/ 	.short	0x0003
        /*0042*/ 	.short	0x0018
        /*0044*/ 	.byte	0x00, 0xf4, 0x21, 0x00


	//----- nvinfo : EIATTR_KPARAM_INFO
	.align		4
.L_19:
        /*0048*/ 	.byte	0x04, 0x17
        /*004a*/ 	.short	(.L_21 - .L_20)
.L_20:
        /*004c*/ 	.word	0x00000000
        /*0050*/ 	.short	0x0002
        /*0052*/ 	.short	0x0010
        /*0054*/ 	.byte	0x00, 0xf4, 0x21, 0x00


	//----- nvinfo : EIATTR_KPARAM_INFO
	.align		4
.L_21:
        /*0058*/ 	.byte	0x04, 0x17
        /*005a*/ 	.short	(.L_23 - .L_22)
.L_22:
        /*005c*/ 	.word	0x00000000
        /*0060*/ 	.short	0x0001
        /*0062*/ 	.short	0x0008
        /*0064*/ 	.byte	0x00, 0xf4, 0x21, 0x00


	//----- nvinfo : EIATTR_KPARAM_INFO
	.align		4
.L_23:
        /*0068*/ 	.byte	0x04, 0x17
        /*006a*/ 	.short	(.L_25 - .L_24)
.L_24:
        /*006c*/ 	.word	0x00000000
        /*0070*/ 	.short	0x0000
        /*0072*/ 	.short	0x0000
        /*0074*/ 	.byte	0x00, 0xf4, 0x21, 0x00


	//----- nvinfo : EIATTR_SPARSE_MMA_MASK
	.align		4
.L_25:
        /*0078*/ 	.byte	0x03, 0x50
        /*007a*/ 	.short	0x0000


	//----- nvinfo : EIATTR_MAXREG_COUNT
	.align		4
        /*007c*/ 	.byte	0x03, 0x1b
        /*007e*/ 	.short	0x00ff


	//----- nvinfo : EIATTR_EXIT_INSTR_OFFSETS
	.align		4
        /*0080*/ 	.byte	0x04, 0x1c
        /*0082*/ 	.short	(.L_27 - .L_26)


	//   ....[0]....
.L_26:
        /*0084*/ 	.word	0x00000450


	//   ....[1]....
        /*0088*/ 	.word	0x00000470


	//----- nvinfo : EIATTR_REQNTID
	.align		4
.L_27:
        /*008c*/ 	.byte	0x04, 0x10
        /*008e*/ 	.short	(.L_29 - .L_28)
.L_28:
        /*0090*/ 	.word	0x00000080
        /*0094*/ 	.word	0x00000001
        /*0098*/ 	.word	0x00000001


	//----- nvinfo : EIATTR_CBANK_PARAM_SIZE
	.align		4
.L_29:
        /*009c*/ 	.byte	0x03, 0x19
        /*009e*/ 	.short	0x0034


	//----- nvinfo : EIATTR_PARAM_CBANK
	.align		4
        /*00a0*/ 	.byte	0x04, 0x0a
        /*00a2*/ 	.short	(.L_31 - .L_30)
	.align		4
.L_30:
        /*00a4*/ 	.word	index@(.nv.constant0.triton_poi_fused__native_batch_norm_legit_no_training_8)
        /*00a8*/ 	.short	0x0210
        /*00aa*/ 	.short	0x0034


	//----- nvinfo : EIATTR_SW_WAR
	.align		4
.L_31:
        /*00ac*/ 	.byte	0x04, 0x36
        /*00ae*/ 	.short	(.L_33 - .L_32)
.L_32:
        /*00b0*/ 	.word	0x00000008
.L_33:


//--------------------- .nv.callgraph             --------------------------
	.section	.nv.callgraph,"",@"SHT_CUDA_CALLGRAPH"
	.align	4
	.sectionentsize	8
	.align		4
        /*0000*/ 	.word	0x00000000
	.align		4
        /*0004*/ 	.word	0xffffffff
	.align		4
        /*0008*/ 	.word	0x00000000
	.align		4
        /*000c*/ 	.word	0xfffffffe
	.align		4
        /*0010*/ 	.word	0x00000000
	.align		4
        /*0014*/ 	.word	0xfffffffd
	.align		4
        /*0018*/ 	.word	0x00000000
	.align		4
        /*001c*/ 	.word	0xfffffffc


//--------------------- .nv.constant4             --------------------------
	.section	.nv.constant4,"a",@progbits
	.align	8
	.align		8
.nv.constant4:
        /*0000*/ 	.dword	_$_str
	.align		8
        /*0008*/ 	.dword	_$_str_$_2


//--------------------- .text.triton_poi_fused__native_batch_norm_legit_no_training_8 --------------------------
	.section	.text.triton_poi_fused__native_batch_norm_legit_no_training_8,"ax",@progbits
	.align	128
        .global         triton_poi_fused__native_batch_norm_legit_no_training_8
        .type           triton_poi_fused__native_batch_norm_legit_no_training_8,@function
        .size           triton_poi_fused__native_batch_norm_legit_no_training_8,(.L_x_1 - triton_poi_fused__native_batch_norm_legit_no_training_8)
        .other          triton_poi_fused__native_batch_norm_legit_no_training_8,@"STO_CUDA_ENTRY STV_DEFAULT"
triton_poi_fused__native_batch_norm_legit_no_training_8:
.text.triton_poi_fused__native_batch_norm_legit_no_training_8:
[----:B------:R-:W0:Y:S01]  /*0000*/  LDC R1, c[0x0][0x28] ;  /* 0x00000a00ff017b82 */ /* 0x000e220000000800 */
[----:B------:R-:W1:Y:S07]  /*0010*/  S2R R0, SR_TID.X ;  /* 0x0000000000007919 */ /* 0x000e6e0000002100 */
[----:B------:R-:W2:Y:S01]  /*0020*/  LDC.64 R8, c[0x0][0x220] ;  /* 0x00008800ff087b82 */ /* 0x000ea20000000a00 */
[----:B------:R-:W-:Y:S01]  /*0030*/  ULDC.64 UR4, c[0x0][0x208] ;  /* 0x0000820000047ab9 */ /* 0x000fe20000000a00 */
[----:B------:R-:W3:Y:S06]  /*0040*/  S2R R5, SR_CTAID.X ;  /* 0x0000000000057919 */ /* 0x000eec0000002500 */
[----:B------:R-:W4:Y:S08]  /*0050*/  LDC.64 R14, c[0x0][0x218] ;  /* 0x00008600ff0e7b82 */ /* 0x000f300000000a00 */
[----:B------:R-:W5:Y:S08]  /*0060*/  LDC.64 R12, c[0x0][0x210] ;  /* 0x00008400ff0c7b82 */ /* 0x000f700000000a00 */
[----:B------:R-:W4:Y:S01]  /*0070*/  LDC.64 R16, c[0x0][0x228] ;  /* 0x00008a00ff107b82 */ /* 0x000f220000000a00 */
[----:B-1----:R-:W-:-:S07]  /*0080*/  SHF.L.U32 R0, R0, 0x1, RZ ;  /* 0x0000000100007819 */ /* 0x002fce00000006ff */
[----:B------:R-:W1:Y:S01]  /*0090*/  LDC.64 R18, c[0x0][0x230] ;  /* 0x00008c00ff127b82 */ /* 0x000e620000000a00 */
[----:B---3--:R-:W-:Y:S02]  /*00a0*/  SHF.R.S32.HI R3, RZ, 0x17, R5 ;  /* 0x00000017ff037819 */ /* 0x008fe40000011405 */
[----:B------:R-:W-:Y:S02]  /*00b0*/  LOP3.LUT R0, R0, 0xfe, RZ, 0xc0, !PT ;  /* 0x000000fe00007812 */ /* 0x000fe400078ec0ff */
[----:B------:R-:W-:Y:S02]  /*00c0*/  SGXT R3, R3, 0x1 ;  /* 0x000000010303781a */ /* 0x000fe40000000200 */
[----:B------:R-:W-:-:S04]  /*00d0*/  LEA R0, R5, R0, 0x8 ;  /* 0x0000000005007211 */ /* 0x000fc800078e40ff */
[----:B------:R-:W-:Y:S02]  /*00e0*/  LEA.HI R3, R3, R0, RZ, 0x6 ;  /* 0x0000000003037211 */ /* 0x000fe400078f30ff */
[----:B------:R-:W-:Y:S02]  /*00f0*/  ISETP.GE.AND P4, PT, R0, 0x1200, PT ;  /* 0x000012000000780c */ /* 0x000fe40003f86270 */
[----:B------:R-:W-:-:S05]  /*0100*/  SHF.R.S32.HI R3, RZ, 0x6, R3 ;  /* 0x00000006ff037819 */ /* 0x000fca0000011403 */
[----:B------:R-:W-:-:S05]  /*0110*/  IMAD.HI R2, R3, 0x38e38e39, RZ ;  /* 0x38e38e3903027827 */ /* 0x000fca00078e02ff */
[----:B------:R-:W-:-:S04]  /*0120*/  SHF.R.U32.HI R5, RZ, 0x1f, R2 ;  /* 0x0000001fff057819 */ /* 0x000fc80000011602 */
[----:B------:R-:W-:Y:S02]  /*0130*/  LEA.HI.SX32 R2, R2, R5, 0x1e ;  /* 0x0000000502027211 */ /* 0x000fe400078ff2ff */
[----:B------:R-:W-:-:S03]  /*0140*/  CS2R R4, SRZ ;  /* 0x0000000000047805 */ /* 0x000fc6000001ff00 */
[----:B------:R-:W-:-:S04]  /*0150*/  IMAD R11, R2, -0x12, R3 ;  /* 0xffffffee020b7824 */ /* 0x000fc800078e0203 */
[----:B--2---:R-:W-:-:S05]  /*0160*/  IMAD.WIDE R8, R11, 0x4, R8 ;  /* 0x000000040b087825 */ /* 0x004fca00078e0208 */
[----:B------:R-:W2:Y:S04]  /*0170*/  @!P4 LDG.E.EL R4, desc[UR4][R8.64] ;  /* 0x000000040804c981 */ /* 0x000ea8000c2e1900 */
[----:B------:R3:W2:Y:S01]  /*0180*/  @!P4 LDG.E.EL R5, desc[UR4][R8.64] ;  /* 0x000000040805c981 */ /* 0x0006a2000c2e1900 */
[----:B------:R-:W-:Y:S02]  /*0190*/  CS2R R6, SRZ ;  /* 0x0000000000067805 */ /* 0x000fe4000001ff00 */
[----:B------:R-:W-:Y:S01]  /*01a0*/  CS2R R2, SRZ ;  /* 0x0000000000027805 */ /* 0x000fe2000001ff00 */
[----:B----4-:R-:W-:-:S04]  /*01b0*/  IMAD.WIDE R14, R11, 0x4, R14 ;  /* 0x000000040b0e7825 */ /* 0x010fc800078e020e */
[----:B-----5:R-:W-:Y:S01]  /*01c0*/  IMAD.WIDE R12, R0, 0x4, R12 ;  /* 0x00000004000c7825 */ /* 0x020fe200078e020c */
[----:B------:R-:W4:Y:S04]  /*01d0*/  @!P4 LDG.E.EL R6, desc[UR4][R14.64] ;  /* 0x000000040e06c981 */ /* 0x000f28000c2e1900 */
[----:B------:R-:W4:Y:S01]  /*01e0*/  @!P4 LDG.E.64 R2, desc[UR4][R12.64] ;  /* 0x000000040c02c981 */ /* 0x000f22000c1e1b00 */
[C---:B0-----:R-:W-:Y:S01]  /*01f0*/  IMAD.WIDE R16, R11.reuse, 0x4, R16 ;  /* 0x000000040b107825 */ /* 0x041fe200078e0210 */
[----:B---3--:R-:W-:Y:S02]  /*0200*/  CS2R R8, SRZ ;  /* 0x0000000000087805 */ /* 0x008fe4000001ff00 */
[----:B------:R0:W3:Y:S01]  /*0210*/  @!P4 LDG.E.EL R7, desc[UR4][R14.64] ;  /* 0x000000040e07c981 */ /* 0x0000e2000c2e1900 */
[----:B-1----:R-:W-:Y:S01]  /*0220*/  IMAD.WIDE R18, R11, 0x4, R18 ;  /* 0x000000040b127825 */ /* 0x002fe200078e0212 */
[----:B------:R-:W-:-:S04]  /*0230*/  CS2R R10, SRZ ;  /* 0x00000000000a7805 */ /* 0x000fc8000001ff00 */
[----:B------:R-:W5:Y:S04]  /*0240*/  @!P4 LDG.E.EL R8, desc[UR4][R18.64] ;  /* 0x000000041208c981 */ /* 0x000f68000c2e1900 */
[----:B------:R-:W5:Y:S04]  /*0250*/  @!P4 LDG.E.EL R11, desc[UR4][R16.64] ;  /* 0x00000004100bc981 */ /* 0x000f68000c2e1900 */
[----:B------:R-:W3:Y:S04]  /*0260*/  @!P4 LDG.E.EL R10, desc[UR4][R16.64] ;  /* 0x00000004100ac981 */ /* 0x000ee8000c2e1900 */
[----:B------:R-:W3:Y:S01]  /*0270*/  @!P4 LDG.E.EL R9, desc[UR4][R18.64] ;  /* 0x000000041209c981 */ /* 0x000ee2000c2e1900 */
[----:B0-----:R-:W-:Y:S01]  /*0280*/  HFMA2.MMA R15, -RZ, RZ, 1.625, 0 ;  /* 0x3e800000ff0f7435 */ /* 0x001fe200000001ff */
[----:B--2---:R-:W-:Y:S01]  /*0290*/  FADD R4, R4, 9.9999997473787516356e-06 ;  /* 0x3727c5ac04047421 */ /* 0x004fe20000000000 */
[----:B------:R-:W-:-:S03]  /*02a0*/  FADD R12, R5, 9.9999997473787516356e-06 ;  /* 0x3727c5ac050c7421 */ /* 0x000fc60000000000 */
[----:B------:R0:W1:Y:S08]  /*02b0*/  MUFU.SQRT R13, R4 ;  /* 0x00000004000d7308 */ /* 0x0000700000002000 */
[----:B------:R-:W2:Y:S01]  /*02c0*/  MUFU.SQRT R14, R12 ;  /* 0x0000000c000e7308 */ /* 0x000ea20000002000 */
[----:B0-----:R-:W0:Y:S01]  /*02d0*/  LDC.64 R4, c[0x0][0x238] ;  /* 0x00008e00ff047b82 */ /* 0x001e220000000a00 */
[----:B-1----:R-:W-:-:S02]  /*02e0*/  FSETP.GT.AND P0, PT, R13, 8.50705917302346158658e+37, PT ;  /* 0x7e8000000d00780b */ /* 0x002fc40003f04000 */
[----:B------:R-:W-:Y:S02]  /*02f0*/  FSETP.GEU.AND P2, PT, R13, 1.175494350822287508e-38, PT ;  /* 0x008000000d00780b */ /* 0x000fe40003f4e000 */
[C---:B--2---:R-:W-:Y:S02]  /*0300*/  FSETP.GT.AND P1, PT, R14.reuse, 8.50705917302346158658e+37, PT ;  /* 0x7e8000000e00780b */ /* 0x044fe40003f24000 */
[----:B------:R-:W-:-:S07]  /*0310*/  FSETP.GEU.AND P3, PT, R14, 1.175494350822287508e-38, PT ;  /* 0x008000000e00780b */ /* 0x000fce0003f6e000 */
[----:B------:R-:W-:-:S04]  /*0320*/  @P0 FMUL R13, R13, 0.25 ;  /* 0x3e8000000d0d0820 */ /* 0x000fc80000400000 */
[----:B------:R-:W-:Y:S01]  /*0330*/  @!P2 FMUL R13, R13, 16777216 ;  /* 0x4b8000000d0da820 */ /* 0x000fe20000400000 */
[----:B------:R-:W-:-:S04]  /*0340*/  @P1 FMUL R14, R14, 0.25 ;  /* 0x3e8000000e0e1820 */ /* 0x000fc80000400000 */
[----:B------:R-:W-:Y:S01]  /*0350*/  @!P3 FMUL R14, R14, 16777216 ;  /* 0x4b8000000e0eb820 */ /* 0x000fe20000400000 */
[----:B------:R-:W1:Y:S01]  /*0360*/  MUFU.RCP R13, R13 ;  /* 0x0000000d000d7308 */ /* 0x000e620000001000 */
[----:B------:R-:W-:-:S07]  /*0370*/  FSEL R12, R15, 1, P0 ;  /* 0x3f8000000f0c7808 */ /* 0x000fce0000000000 */
[----:B------:R-:W2:Y:S01]  /*0380*/  MUFU.RCP R14, R14 ;  /* 0x0000000e000e7308 */ /* 0x000ea20000001000 */
[----:B------:R-:W-:Y:S01]  /*0390*/  FSEL R15, R15, 1, P1 ;  /* 0x3f8000000f0f7808 */ /* 0x000fe20000800000 */
[----:B------:R-:W-:Y:S01]  /*03a0*/  @!P2 FMUL R12, R12, 16777216 ;  /* 0x4b8000000c0ca820 */ /* 0x000fe20000400000 */
[----:B----4-:R-:W-:-:S03]  /*03b0*/  FADD R3, -R6, R3 ;  /* 0x0000000306037221 */ /* 0x010fc60000000100 */
[----:B------:R-:W-:Y:S01]  /*03c0*/  @!P3 FMUL R15, R15, 16777216 ;  /* 0x4b8000000f0fb820 */ /* 0x000fe20000400000 */
[----:B---3--:R-:W-:Y:S01]  /*03d0*/  FADD R2, -R7, R2 ;  /* 0x0000000207027221 */ /* 0x008fe20000000100 */
[----:B-1----:R-:W-:Y:S02]  /*03e0*/  FMUL R13, R13, R12 ;  /* 0x0000000c0d0d7220 */ /* 0x002fe40000400000 */
[----:B--2---:R-:W-:Y:S02]  /*03f0*/  FMUL R6, R14, R15 ;  /* 0x0000000f0e067220 */ /* 0x004fe40000400000 */
[----:B------:R-:W-:Y:S02]  /*0400*/  FMUL R13, R2, R13 ;  /* 0x0000000d020d7220 */ /* 0x000fe40000400000 */
[----:B------:R-:W-:Y:S01]  /*0410*/  FMUL R6, R3, R6 ;  /* 0x0000000603067220 */ /* 0x000fe20000400000 */
[----:B0-----:R-:W-:-:S04]  /*0420*/  IMAD.WIDE R4, R0, 0x4, R4 ;  /* 0x0000000400047825 */ /* 0x001fc800078e0204 */
[----:B-----5:R-:W-:Y:S01]  /*0430*/  FFMA R8, R13, R11, R8 ;  /* 0x0000000b0d087223 */ /* 0x020fe20000000008 */
[----:B------:R-:W-:Y:S01]  /*0440*/  FFMA R9, R6, R10, R9 ;  /* 0x0000000a06097223 */ /* 0x000fe20000000009 */
[----:B------:R-:W-:Y:S06]  /*0450*/  @P4 EXIT ;  /* 0x000000000000494d */ /* 0x000fec0003800000 */
[----:B------:R-:W-:Y:S01]  /*0460*/  STG.E.64 desc[UR4][R4.64], R8 ;  /* 0x0000000804007986 */ /* 0x000fe2000c101b04 */
[----:B------:R-:W-:Y:S05]  /*0470*/  EXIT ;  /* 0x000000000000794d */ /* 0x000fea0003800000 */
.L_x_0:
[----:B------:R-:W-:-:S00]  /*0480*/  BRA `(.L_x_0) ;  /* 0xfffffffc00fc7947 */ /* 0x000fc0000383ffff */
[----:B------:R-:W-:-:S00]  /*0490*/  NOP ;  /* 0x0000000000007918 */ /* 0x000fc00000000000 */
        /* <DEDUP_REMOVED lines=14> */
.L_x_1:


//--------------------- .nv.global.init           --------------------------
	.section	.nv.global.init,"aw",@progbits
.nv.global.init:
	.type		_$_str,@object
	.size		_$_str,(_$_str_$_2 - _$_str)
_$_str:
        /*0000*/ 	.byte	0x5f, 0x5f, 0x43, 0x55, 0x44, 0x41, 0x5f, 0x46, 0x54, 0x5a, 0x00
	.type		_$_str_$_2,@object
	.size		_$_str_$_2,(.L_1 - _$_str_$_2)
_$_str_$_2:
        /*000b*/ 	.byte	0x5f, 0x5f, 0x43, 0x55, 0x44, 0x41, 0x5f, 0x50, 0x52, 0x45, 0x43, 0x5f, 0x53, 0x51, 0x52, 0x54
        /*001b*/ 	.byte	0x00
.L_1:


//--------------------- .nv.constant0.triton_poi_fused__native_batch_norm_legit_no_training_8 --------------------------
	.section	.nv.constant0.triton_poi_fused__native_batch_norm_legit_no_training_8,"a",@progbits
	.sectionflags	@""
	.align	4
.nv.constant0.triton_poi_fused__native_batch_norm_legit_no_training_8:
	.zero		580
